	.headerflags	@"EF_CUDA_TEXMODE_UNIFIED EF_CUDA_64BIT_ADDRESS EF_CUDA_ACCELERATORS EF_CUDA_SM90 EF_CUDA_VIRTUAL_SM(EF_CUDA_SM90)"
	.elftype	@"ET_EXEC"


//--------------------- .nv.info                  --------------------------
	.section	.nv.info,"",@"SHT_CUDA_INFO"
	.align	4


	//----- nvinfo : EIATTR_REGCOUNT
	.align		4
        /*0000*/ 	.byte	0x04, 0x2f
        /*0002*/ 	.short	(.L_1 - .L_0)
	.align		4
.L_0:
        /*0004*/ 	.word	index@(triton_poi_fused_avg_pool2d_21)
        /*0008*/ 	.word	0x00000020


	//----- nvinfo : EIATTR_MIN_STACK_SIZE
	.align		4
.L_1:
        /*000c*/ 	.byte	0x04, 0x12
        /*000e*/ 	.short	(.L_3 - .L_2)
	.align		4
.L_2:
        /*0010*/ 	.word	index@(triton_poi_fused_avg_pool2d_21)
        /*0014*/ 	.word	0x00000000


	//----- nvinfo : EIATTR_FRAME_SIZE
	.align		4
.L_3:
        /*0018*/ 	.byte	0x04, 0x11
        /*001a*/ 	.short	(.L_5 - .L_4)
	.align		4
.L_4:
        /*001c*/ 	.word	index@(triton_poi_fused_avg_pool2d_21)
        /*0020*/ 	.word	0x00000000


	//----- nvinfo : EIATTR_MIN_STACK_SIZE
	.align		4
.L_5:
        /*0024*/ 	.byte	0x04, 0x12
        /*0026*/ 	.short	(.L_7 - .L_6)
	.align		4
.L_6:
        /*0028*/ 	.word	index@(triton_poi_fused_avg_pool2d_21)
        /*002c*/ 	.word	0x00000000
.L_7:


//--------------------- .nv.info.triton_poi_fused_avg_pool2d_21 --------------------------
	.section	.nv.info.triton_poi_fused_avg_pool2d_21,"",@"SHT_CUDA_INFO"
	.sectionflags	@""
	.align	4


	//----- nvinfo : EIATTR_CUDA_API_VERSION
	.align		4
        /*0000*/ 	.byte	0x04, 0x37
        /*0002*/ 	.short	(.L_9 - .L_8)
.L_8:
        /*0004*/ 	.word	0x0000007c


	//----- nvinfo : EIATTR_KPARAM_INFO
	.align		4
.L_9:
        /*0008*/ 	.byte	0x04, 0x17
        /*000a*/ 	.short	(.L_11 - .L_10)
.L_10:
        /*000c*/ 	.word	0x00000000
        /*0010*/ 	.short	0x0002
        /*0012*/ 	.short	0x0010
        /*0014*/ 	.byte	0x00, 0xf0, 0x11, 0x00


	//----- nvinfo : EIATTR_KPARAM_INFO
	.align		4
.L_11:
        /*0018*/ 	.byte	0x04, 0x17
        /*001a*/ 	.short	(.L_13 - .L_12)
.L_12:
        /*001c*/ 	.word	0x00000000
        /*0020*/ 	.short	0x0001
        /*0022*/ 	.short	0x0008
        /*0024*/ 	.byte	0x00, 0xf4, 0x21, 0x00


	//----- nvinfo : EIATTR_KPARAM_INFO
	.align		4
.L_13:
        /*0028*/ 	.byte	0x04, 0x17
        /*002a*/ 	.short	(.L_15 - .L_14)
.L_14:
        /*002c*/ 	.word	0x00000000
        /*0030*/ 	.short	0x0000
        /*0032*/ 	.short	0x0000
        /*0034*/ 	.byte	0x00, 0xf4, 0x21, 0x00


	//----- nvinfo : EIATTR_SPARSE_MMA_MASK
	.align		4
.L_15:
        /*0038*/ 	.byte	0x03, 0x50
        /*003a*/ 	.short	0x0000


	//----- nvinfo : EIATTR_MAXREG_COUNT
	.align		4
        /*003c*/ 	.byte	0x03, 0x1b
        /*003e*/ 	.short	0x00ff


	//----- nvinfo : EIATTR_EXIT_INSTR_OFFSETS
	.align		4
        /*0040*/ 	.byte	0x04, 0x1c
        /*0042*/ 	.short	(.L_17 - .L_16)


	//   ....[0]....
.L_16:
        /*0044*/ 	.word	0x00001830


	//   ....[1]....
        /*0048*/ 	.word	0x00001850


	//----- nvinfo : EIATTR_REQNTID
	.align		4
.L_17:
        /*004c*/ 	.byte	0x04, 0x10
        /*004e*/ 	.short	(.L_19 - .L_18)
.L_18:
        /*0050*/ 	.word	0x00000080
        /*0054*/ 	.word	0x00000001
        /*0058*/ 	.word	0x00000001


	//----- nvinfo : EIATTR_CBANK_PARAM_SIZE
	.align		4
.L_19:
        /*005c*/ 	.byte	0x03, 0x19
        /*005e*/ 	.short	0x0014


	//----- nvinfo : EIATTR_PARAM_CBANK
	.align		4
        /*0060*/ 	.byte	0x04, 0x0a
        /*0062*/ 	.short	(.L_21 - .L_20)
	.align		4
.L_20:
        /*0064*/ 	.word	index@(.nv.constant0.triton_poi_fused_avg_pool2d_21)
        /*0068*/ 	.short	0x0210
        /*006a*/ 	.short	0x0014


	//----- nvinfo : EIATTR_SW_WAR
	.align		4
.L_21:
        /*006c*/ 	.byte	0x04, 0x36
        /*006e*/ 	.short	(.L_23 - .L_22)
.L_22:
        /*0070*/ 	.word	0x00000008
.L_23:


//--------------------- .nv.callgraph             --------------------------
	.section	.nv.callgraph,"",@"SHT_CUDA_CALLGRAPH"
	.align	4
	.sectionentsize	8
	.align		4
        /*0000*/ 	.word	0x00000000
	.align		4
        /*0004*/ 	.word	0xffffffff
	.align		4
        /*0008*/ 	.word	0x00000000
	.align		4
        /*000c*/ 	.word	0xfffffffe
	.align		4
        /*0010*/ 	.word	0x00000000
	.align		4
        /*0014*/ 	.word	0xfffffffd
	.align		4
        /*0018*/ 	.word	0x00000000
	.align		4
        /*001c*/ 	.word	0xfffffffc


//--------------------- .text.triton_poi_fused_avg_pool2d_21 --------------------------
	.section	.text.triton_poi_fused_avg_pool2d_21,"ax",@progbits
	.align	128
        .global         triton_poi_fused_avg_pool2d_21
        .type           triton_poi_fused_avg_pool2d_21,@function
        .size           triton_poi_fused_avg_pool2d_21,(.L_x_1 - triton_poi_fused_avg_pool2d_21)
        .other          triton_poi_fused_avg_pool2d_21,@"STO_CUDA_ENTRY STV_DEFAULT"
triton_poi_fused_avg_pool2d_21:
.text.triton_poi_fused_avg_pool2d_21:
[----:B------:R-:W0:Y:S02]  /*0000*/  LDC R1, c[0x0][0x28] ;  /* 0x00000a00ff017b82 */ /* 0x000e240000000800 */
[----:B------:R-:W1:Y:S01]  /*0010*/  S2R R0, SR_TID.X ;  /* 0x0000000000007919 */ /* 0x000e620000002100 */
[----:B------:R-:W-:Y:S01]  /*0020*/  IMAD.MOV.U32 R18, RZ, RZ, RZ ;  /* 0x000000ffff127224 */ /* 0x000fe200078e00ff */
[----:B------:R-:W2:Y:S01]  /*0030*/  LDC.64 R20, c[0x0][0x210] ;  /* 0x00008400ff147b82 */ /* 0x000ea20000000a00 */
[----:B------:R-:W-:Y:S01]  /*0040*/  CS2R R12, SRZ ;  /* 0x00000000000c7805 */ /* 0x000fe2000001ff00 */
[----:B------:R-:W3:Y:S01]  /*0050*/  S2R R19, SR_CTAID.X ;  /* 0x0000000000137919 */ /* 0x000ee20000002500 */
[----:B------:R-:W-:Y:S01]  /*0060*/  CS2R R14, SRZ ;  /* 0x00000000000e7805 */ /* 0x000fe2000001ff00 */
[----:B------:R-:W-:Y:S01]  /*0070*/  ULDC.64 UR4, c[0x0][0x208] ;  /* 0x0000820000047ab9 */ /* 0x000fe20000000a00 */
[----:B-1----:R-:W-:Y:S01]  /*0080*/  IMAD.SHL.U32 R0, R0, 0x4, RZ ;  /* 0x0000000400007824 */ /* 0x002fe200078e00ff */
[----:B---3--:R-:W-:-:S04]  /*0090*/  SHF.R.S32.HI R3, RZ, 0x15, R19 ;  /* 0x00000015ff037819 */ /* 0x008fc80000011413 */
[----:B------:R-:W-:Y:S02]  /*00a0*/  LOP3.LUT R0, R0, 0x1fc, RZ, 0xc0, !PT ;  /* 0x000001fc00007812 */ /* 0x000fe400078ec0ff */
[----:B------:R-:W-:-:S03]  /*00b0*/  SGXT R3, R3, 0x1 ;  /* 0x000000010303781a */ /* 0x000fc60000000200 */
[----:B------:R-:W-:-:S04]  /*00c0*/  IMAD R19, R19, 0x400, R0 ;  /* 0x0000040013137824 */ /* 0x000fc800078e0200 */
[----:B------:R-:W-:Y:S01]  /*00d0*/  IMAD.HI R4, R19, -0x15f15f15, R18 ;  /* 0xea0ea0eb13047827 */ /* 0x000fe200078e0212 */
[----:B------:R-:W-:-:S03]  /*00e0*/  LEA.HI R6, R3, R19, RZ, 0x8 ;  /* 0x0000001303067211 */ /* 0x000fc600078f40ff */
[----:B------:R-:W-:Y:S01]  /*00f0*/  VIADD R25, R19, 0xffffdc00 ;  /* 0xffffdc0013197836 */ /* 0x000fe20000000000 */
[----:B------:R-:W-:Y:S01]  /*0100*/  SHF.R.S32.HI R7, RZ, 0x8, R6 ;  /* 0x00000008ff077819 */ /* 0x000fe20000011406 */
[----:B------:R-:W-:Y:S01]  /*0110*/  IMAD.MOV.U32 R6, RZ, RZ, RZ ;  /* 0x000000ffff067224 */ /* 0x000fe200078e00ff */
[----:B------:R-:W-:Y:S01]  /*0120*/  SHF.R.U32.HI R5, RZ, 0x1f, R4 ;  /* 0x0000001fff057819 */ /* 0x000fe20000011604 */
[----:B--2---:R-:W-:-:S03]  /*0130*/  IMAD.WIDE R24, R25, 0x4, R20 ;  /* 0x0000000419187825 */ /* 0x004fc600078e0214 */
[----:B------:R-:W-:Y:S01]  /*0140*/  LEA.HI.SX32 R5, R4, R5, 0x13 ;  /* 0x0000000504057211 */ /* 0x000fe200078f9aff */
[----:B------:R-:W-:-:S04]  /*0150*/  IMAD.HI R2, R7, -0x15f15f15, R6 ;  /* 0xea0ea0eb07027827 */ /* 0x000fc800078e0206 */
[----:B------:R-:W-:Y:S01]  /*0160*/  IMAD.MOV.U32 R4, RZ, RZ, RZ ;  /* 0x000000ffff047224 */ /* 0x000fe200078e00ff */
[----:B------:R-:W-:Y:S01]  /*0170*/  SHF.R.U32.HI R9, RZ, 0x1f, R2 ;  /* 0x0000001fff097819 */ /* 0x000fe20000011602 */
[----:B------:R-:W-:Y:S02]  /*0180*/  VIADD R27, R19, 0xffffdd00 ;  /* 0xffffdd00131b7836 */ /* 0x000fe40000000000 */
[----:B------:R-:W-:Y:S01]  /*0190*/  IMAD.HI R0, R5, -0x15f15f15, R4 ;  /* 0xea0ea0eb05007827 */ /* 0x000fe200078e0204 */
[----:B------:R-:W-:-:S03]  /*01a0*/  LEA.HI.SX32 R6, R2, R9, 0x1b ;  /* 0x0000000902067211 */ /* 0x000fc600078fdaff */
[----:B------:R-:W-:Y:S01]  /*01b0*/  IMAD.WIDE R26, R27, 0x4, R20 ;  /* 0x000000041b1a7825 */ /* 0x000fe200078e0214 */
[----:B------:R-:W-:-:S03]  /*01c0*/  SHF.R.U32.HI R9, RZ, 0x1f, R0 ;  /* 0x0000001fff097819 */ /* 0x000fc60000011600 */
[----:B------:R-:W-:Y:S01]  /*01d0*/  IMAD R2, R6, -0x23, R7 ;  /* 0xffffffdd06027824 */ /* 0x000fe200078e0207 */
[----:B------:R-:W-:Y:S02]  /*01e0*/  LEA.HI.SX32 R9, R0, R9, 0x1b ;  /* 0x0000000900097211 */ /* 0x000fe400078fdaff */
[----:B------:R-:W-:Y:S02]  /*01f0*/  CS2R R6, SRZ ;  /* 0x0000000000067805 */ /* 0x000fe4000001ff00 */
[C---:B------:R-:W-:Y:S01]  /*0200*/  ISETP.GT.AND P3, PT, R2.reuse, RZ, PT ;  /* 0x000000ff0200720c */ /* 0x040fe20003f64270 */
[----:B------:R-:W-:Y:S01]  /*0210*/  IMAD R17, R9, -0x23, R5 ;  /* 0xffffffdd09117824 */ /* 0x000fe200078e0205 */
[----:B------:R-:W-:Y:S01]  /*0220*/  ISETP.GT.AND P0, PT, R2, -0x1, PT ;  /* 0xffffffff0200780c */ /* 0x000fe20003f04270 */
[----:B------:R-:W-:-:S03]  /*0230*/  IMAD.MOV.U32 R5, RZ, RZ, RZ ;  /* 0x000000ffff057224 */ /* 0x000fc600078e00ff */
[C---:B------:R-:W-:Y:S02]  /*0240*/  ISETP.GT.AND P5, PT, R17.reuse, RZ, P3 ;  /* 0x000000ff1100720c */ /* 0x040fe40001fa4270 */
[----:B------:R-:W-:Y:S02]  /*0250*/  ISETP.GT.AND P0, PT, R17, RZ, P0 ;  /* 0x000000ff1100720c */ /* 0x000fe40000704270 */
[C---:B------:R-:W-:Y:S02]  /*0260*/  ISETP.LT.AND P5, PT, R19.reuse, 0x132400, P5 ;  /* 0x001324001300780c */ /* 0x040fe40002fa1270 */
[----:B------:R-:W-:-:S11]  /*0270*/  ISETP.LT.AND P4, PT, R19, 0x132400, P0 ;  /* 0x001324001300780c */ /* 0x000fd60000781270 */
[----:B------:R-:W2:Y:S04]  /*0280*/  @P5 LDG.E.128 R12, desc[UR4][R24.64] ;  /* 0x00000004180c5981 */ /* 0x000ea8000c1e1d00 */
[----:B------:R1:W3:Y:S01]  /*0290*/  @P4 LDG.E.128 R4, desc[UR4][R26.64] ;  /* 0x000000041a044981 */ /* 0x0002e2000c1e1d00 */
[----:B------:R-:W-:Y:S02]  /*02a0*/  VIADD R23, R19, 0x200 ;  /* 0x0000020013177836 */ /* 0x000fe40000000000 */
[----:B------:R-:W-:Y:S02]  /*02b0*/  IMAD.MOV.U32 R22, RZ, RZ, RZ ;  /* 0x000000ffff167224 */ /* 0x000fe400078e00ff */
[----:B------:R-:W-:Y:S01]  /*02c0*/  IMAD.MOV.U32 R8, RZ, RZ, RZ ;  /* 0x000000ffff087224 */ /* 0x000fe200078e00ff */
[----:B------:R-:W-:Y:S01]  /*02d0*/  LEA.HI R3, R3, R23, RZ, 0x8 ;  /* 0x0000001703037211 */ /* 0x000fe200078f40ff */
[----:B------:R-:W-:-:S03]  /*02e0*/  IMAD.HI R10, R23, -0x15f15f15, R22 ;  /* 0xea0ea0eb170a7827 */ /* 0x000fc600078e0216 */
[----:B------:R-:W-:Y:S01]  /*02f0*/  SHF.R.S32.HI R9, RZ, 0x8, R3 ;  /* 0x00000008ff097819 */ /* 0x000fe20000011403 */
[----:B-1----:R-:W-:Y:S01]  /*0300*/  VIADD R27, R19, 0xffffdf00 ;  /* 0xffffdf00131b7836 */ /* 0x002fe20000000000 */
[----:B------:R-:W-:-:S03]  /*0310*/  SHF.R.U32.HI R11, RZ, 0x1f, R10 ;  /* 0x0000001fff0b7819 */ /* 0x000fc6000001160a */
[----:B------:R-:W-:Y:S01]  /*0320*/  IMAD.HI R3, R9, -0x15f15f15, R8 ;  /* 0xea0ea0eb09037827 */ /* 0x000fe200078e0208 */
[----:B------:R-:W-:-:S03]  /*0330*/  LEA.HI.SX32 R11, R10, R11, 0x13 ;  /* 0x0000000b0a0b7211 */ /* 0x000fc600078f9aff */
[----:B------:R-:W-:Y:S01]  /*0340*/  IMAD.MOV.U32 R10, RZ, RZ, RZ ;  /* 0x000000ffff0a7224 */ /* 0x000fe200078e00ff */
[----:B------:R-:W-:Y:S01]  /*0350*/  SHF.R.U32.HI R8, RZ, 0x1f, R3 ;  /* 0x0000001fff087819 */ /* 0x000fe20000011603 */
[----:B------:R-:W-:Y:S02]  /*0360*/  VIADD R29, R19, 0xffffde00 ;  /* 0xffffde00131d7836 */ /* 0x000fe40000000000 */
[----:B------:R-:W-:Y:S01]  /*0370*/  IMAD.HI R0, R11, -0x15f15f15, R10 ;  /* 0xea0ea0eb0b007827 */ /* 0x000fe200078e020a */
[----:B------:R-:W-:-:S03]  /*0380*/  LEA.HI.SX32 R8, R3, R8, 0x1b ;  /* 0x0000000803087211 */ /* 0x000fc600078fdaff */
[----:B------:R-:W-:Y:S01]  /*0390*/  IMAD.WIDE R26, R27, 0x4, R20 ;  /* 0x000000041b1a7825 */ /* 0x000fe200078e0214 */
[----:B------:R-:W-:-:S04]  /*03a0*/  SHF.R.U32.HI R3, RZ, 0x1f, R0 ;  /* 0x0000001fff037819 */ /* 0x000fc80000011600 */
[----:B------:R-:W-:Y:S01]  /*03b0*/  LEA.HI.SX32 R10, R0, R3, 0x1b ;  /* 0x00000003000a7211 */ /* 0x000fe200078fdaff */
[----:B------:R-:W-:Y:S02]  /*03c0*/  IMAD R3, R8, -0x23, R9 ;  /* 0xffffffdd08037824 */ /* 0x000fe400078e0209 */
[----:B------:R-:W-:Y:S02]  /*03d0*/  VIADD R8, R2, 0x1 ;  /* 0x0000000102087836 */ /* 0x000fe40000000000 */
[----:B------:R-:W-:Y:S01]  /*03e0*/  IMAD R0, R10, -0x23, R11 ;  /* 0xffffffdd0a007824 */ /* 0x000fe200078e020b */
[C---:B------:R-:W-:Y:S02]  /*03f0*/  ISETP.GT.AND P0, PT, R3.reuse, -0x1, PT ;  /* 0xffffffff0300780c */ /* 0x040fe40003f04270 */
[----:B------:R-:W-:Y:S02]  /*0400*/  CS2R R10, SRZ ;  /* 0x00000000000a7805 */ /* 0x000fe4000001ff00 */
[----:B------:R-:W-:-:S02]  /*0410*/  ISETP.GT.AND P1, PT, R3, RZ, PT ;  /* 0x000000ff0300720c */ /* 0x000fc40003f24270 */
[----:B------:R-:W-:Y:S02]  /*0420*/  ISETP.GT.AND P0, PT, R0, RZ, P0 ;  /* 0x000000ff0000720c */ /* 0x000fe40000704270 */
[----:B------:R-:W-:Y:S02]  /*0430*/  ISETP.GE.U32.AND P2, PT, R8, 0x23, PT ;  /* 0x000000230800780c */ /* 0x000fe40003f46070 */
[----:B------:R-:W-:Y:S02]  /*0440*/  CS2R R8, SRZ ;  /* 0x0000000000087805 */ /* 0x000fe4000001ff00 */
[----:B------:R-:W-:Y:S02]  /*0450*/  ISETP.LT.AND P0, PT, R23, 0x132400, P0 ;  /* 0x001324001700780c */ /* 0x000fe40000701270 */
[----:B------:R-:W-:Y:S01]  /*0460*/  ISETP.GT.AND P6, PT, R17, RZ, !P2 ;  /* 0x000000ff1100720c */ /* 0x000fe200057c4270 */
[----:B------:R-:W-:-:S10]  /*0470*/  IMAD.WIDE R28, R29, 0x4, R20 ;  /* 0x000000041d1c7825 */ /* 0x000fd400078e0214 */
[----:B------:R-:W4:Y:S01]  /*0480*/  @P0 LDG.E.128 R8, desc[UR4][R26.64] ;  /* 0x000000041a080981 */ /* 0x000f22000c1e1d00 */
[----:B--2---:R-:W-:Y:S02]  /*0490*/  SEL R12, R12, RZ, P5 ;  /* 0x000000ff0c0c7207 */ /* 0x004fe40002800000 */
[----:B------:R-:W-:Y:S02]  /*04a0*/  SEL R13, R13, RZ, P5 ;  /* 0x000000ff0d0d7207 */ /* 0x000fe40002800000 */
[----:B------:R-:W-:Y:S02]  /*04b0*/  SEL R18, R14, RZ, P5 ;  /* 0x000000ff0e127207 */ /* 0x000fe40002800000 */
[----:B------:R-:W-:Y:S02]  /*04c0*/  SEL R22, R15, RZ, P5 ;  /* 0x000000ff0f167207 */ /* 0x000fe40002800000 */
[----:B------:R-:W-:Y:S02]  /*04d0*/  ISETP.GT.AND P5, PT, R0, RZ, P1 ;  /* 0x000000ff0000720c */ /* 0x000fe40000fa4270 */
[----:B---3--:R-:W-:-:S02]  /*04e0*/  SEL R25, R4, RZ, P4 ;  /* 0x000000ff04197207 */ /* 0x008fc40002000000 */
[----:B------:R-:W-:Y:S02]  /*04f0*/  ISETP.LT.AND P5, PT, R23, 0x132400, P5 ;  /* 0x001324001700780c */ /* 0x000fe40002fa1270 */
[----:B------:R-:W-:Y:S01]  /*0500*/  SEL R16, R5, RZ, P4 ;  /* 0x000000ff05107207 */ /* 0x000fe20002000000 */
[----:B------:R-:W-:Y:S01]  /*0510*/  FADD R25, R12, R25 ;  /* 0x000000190c197221 */ /* 0x000fe20000000000 */
[----:B------:R-:W-:Y:S02]  /*0520*/  SEL R5, R6, RZ, P4 ;  /* 0x000000ff06057207 */ /* 0x000fe40002000000 */
[----:B------:R-:W-:Y:S02]  /*0530*/  CS2R R14, SRZ ;  /* 0x00000000000e7805 */ /* 0x000fe4000001ff00 */
[----:B------:R-:W-:Y:S01]  /*0540*/  SEL R7, R7, RZ, P4 ;  /* 0x000000ff07077207 */ /* 0x000fe20002000000 */
[----:B------:R-:W-:Y:S01]  /*0550*/  FADD R16, R13, R16 ;  /* 0x000000100d107221 */ /* 0x000fe20000000000 */
[----:B------:R-:W-:-:S02]  /*0560*/  CS2R R12, SRZ ;  /* 0x00000000000c7805 */ /* 0x000fc4000001ff00 */
[----:B------:R-:W-:Y:S01]  /*0570*/  ISETP.LT.AND P4, PT, R19, 0x132400, P6 ;  /* 0x001324001300780c */ /* 0x000fe20003781270 */
[----:B------:R-:W-:Y:S01]  /*0580*/  FADD R18, R18, R5 ;  /* 0x0000000512127221 */ /* 0x000fe20000000000 */
[----:B------:R-:W-:Y:S01]  /*0590*/  FADD R22, R22, R7 ;  /* 0x0000000716167221 */ /* 0x000fe20000000000 */
[----:B------:R-:W-:Y:S02]  /*05a0*/  CS2R R4, SRZ ;  /* 0x0000000000047805 */ /* 0x000fe4000001ff00 */
[----:B------:R-:W-:Y:S01]  /*05b0*/  CS2R R6, SRZ ;  /* 0x0000000000067805 */ /* 0x000fe2000001ff00 */
[----:B------:R-:W2:Y:S07]  /*05c0*/  @P5 LDG.E.128 R12, desc[UR4][R28.64] ;  /* 0x000000041c0c5981 */ /* 0x000eae000c1e1d00 */
[----:B------:R1:W3:Y:S01]  /*05d0*/  @P4 LDG.E.128 R4, desc[UR4][R28.64] ;  /* 0x000000041c044981 */ /* 0x0002e2000c1e1d00 */
[----:B------:R-:W-:Y:S01]  /*05e0*/  VIADD R24, R3, 0x1 ;  /* 0x0000000103187836 */ /* 0x000fe20000000000 */
[----:B----4-:R-:W-:-:S02]  /*05f0*/  SEL R8, R8, RZ, P0 ;  /* 0x000000ff08087207 */ /* 0x010fc40000000000 */
[----:B------:R-:W-:Y:S02]  /*0600*/  SEL R9, R9, RZ, P0 ;  /* 0x000000ff09097207 */ /* 0x000fe40000000000 */
[----:B------:R-:W-:Y:S02]  /*0610*/  SEL R10, R10, RZ, P0 ;  /* 0x000000ff0a0a7207 */ /* 0x000fe40000000000 */
[----:B------:R-:W-:Y:S02]  /*0620*/  SEL R11, R11, RZ, P0 ;  /* 0x000000ff0b0b7207 */ /* 0x000fe40000000000 */
[----:B------:R-:W-:Y:S02]  /*0630*/  ISETP.GE.U32.AND P0, PT, R24, 0x23, PT ;  /* 0x000000231800780c */ /* 0x000fe40003f06070 */
[----:B--2---:R-:W-:Y:S02]  /*0640*/  SEL R27, R12, RZ, P5 ;  /* 0x000000ff0c1b7207 */ /* 0x004fe40002800000 */
[----:B------:R-:W-:-:S02]  /*0650*/  SEL R12, R13, RZ, P5 ;  /* 0x000000ff0d0c7207 */ /* 0x000fc40002800000 */
[----:B-1----:R-:W-:Y:S02]  /*0660*/  SEL R29, R14, RZ, P5 ;  /* 0x000000ff0e1d7207 */ /* 0x002fe40002800000 */
[----:B------:R-:W-:Y:S01]  /*0670*/  SEL R26, R15, RZ, P5 ;  /* 0x000000ff0f1a7207 */ /* 0x000fe20002800000 */
[----:B------:R-:W-:Y:S01]  /*0680*/  FADD R13, R12, R9 ;  /* 0x000000090c0d7221 */ /* 0x000fe20000000000 */
[----:B------:R-:W-:Y:S02]  /*0690*/  ISETP.GT.AND P5, PT, R0, RZ, !P0 ;  /* 0x000000ff0000720c */ /* 0x000fe400047a4270 */
[----:B---3--:R-:W-:Y:S02]  /*06a0*/  SEL R9, R5, RZ, P4 ;  /* 0x000000ff05097207 */ /* 0x008fe40002000000 */
[----:B------:R-:W-:Y:S02]  /*06b0*/  SEL R4, R4, RZ, P4 ;  /* 0x000000ff04047207 */ /* 0x000fe40002000000 */
[----:B------:R-:W-:-:S02]  /*06c0*/  SEL R5, R6, RZ, P4 ;  /* 0x000000ff06057207 */ /* 0x000fc40002000000 */
[----:B------:R-:W-:Y:S02]  /*06d0*/  SEL R7, R7, RZ, P4 ;  /* 0x000000ff07077207 */ /* 0x000fe40002000000 */
[----:B------:R-:W-:Y:S01]  /*06e0*/  ISETP.LT.AND P4, PT, R23, 0x132400, P5 ;  /* 0x001324001700780c */ /* 0x000fe20002f81270 */
[----:B------:R-:W-:Y:S01]  /*06f0*/  FADD R14, R29, R10 ;  /* 0x0000000a1d0e7221 */ /* 0x000fe20000000000 */
[----:B------:R-:W-:Y:S02]  /*0700*/  VIADD R29, R19, 0xffffe000 ;  /* 0xffffe000131d7836 */ /* 0x000fe40000000000 */
[----:B------:R-:W-:Y:S01]  /*0710*/  FADD R24, R27, R8 ;  /* 0x000000081b187221 */ /* 0x000fe20000000000 */
[----:B------:R-:W-:Y:S01]  /*0720*/  FADD R12, R26, R11 ;  /* 0x0000000b1a0c7221 */ /* 0x000fe20000000000 */
[----:B------:R-:W-:Y:S01]  /*0730*/  FADD R16, R16, R9 ;  /* 0x0000000910107221 */ /* 0x000fe20000000000 */
[----:B------:R-:W-:Y:S02]  /*0740*/  CS2R R8, SRZ ;  /* 0x0000000000087805 */ /* 0x000fe4000001ff00 */
[----:B------:R-:W-:Y:S01]  /*0750*/  CS2R R10, SRZ ;  /* 0x00000000000a7805 */ /* 0x000fe2000001ff00 */
[----:B------:R-:W-:Y:S01]  /*0760*/  IMAD.WIDE R28, R29, 0x4, R20 ;  /* 0x000000041d1c7825 */ /* 0x000fe200078e0214 */
[----:B------:R-:W-:-:S04]  /*0770*/  ISETP.GT.AND P5, PT, R17, -0x1, P3 ;  /* 0xffffffff1100780c */ /* 0x000fc80001fa4270 */
[----:B------:R-:W2:Y:S01]  /*0780*/  @P4 LDG.E.128 R8, desc[UR4][R28.64] ;  /* 0x000000041c084981 */ /* 0x000ea2000c1e1d00 */
[C---:B------:R-:W-:Y:S01]  /*0790*/  ISETP.LT.AND P5, PT, R19.reuse, 0x132400, P5 ;  /* 0x001324001300780c */ /* 0x040fe20002fa1270 */
[----:B------:R-:W-:Y:S02]  /*07a0*/  VIADD R27, R19, 0xffffff00 ;  /* 0xffffff00131b7836 */ /* 0x000fe40000000000 */
[----:B------:R-:W-:Y:S01]  /*07b0*/  FADD R15, R25, R4 ;  /* 0x00000004190f7221 */ /* 0x000fe20000000000 */
[----:B------:R-:W-:Y:S01]  /*07c0*/  FADD R18, R18, R5 ;  /* 0x0000000512127221 */ /* 0x000fe20000000000 */
[----:B------:R-:W-:Y:S01]  /*07d0*/  FADD R22, R22, R7 ;  /* 0x0000000716167221 */ /* 0x000fe20000000000 */
[----:B------:R-:W-:Y:S02]  /*07e0*/  CS2R R4, SRZ ;  /* 0x0000000000047805 */ /* 0x000fe4000001ff00 */
[----:B------:R-:W-:Y:S01]  /*07f0*/  CS2R R6, SRZ ;  /* 0x0000000000067805 */ /* 0x000fe2000001ff00 */
[----:B------:R-:W-:-:S05]  /*0800*/  IMAD.WIDE R26, R27, 0x4, R20 ;  /* 0x000000041b1a7825 */ /* 0x000fca00078e0214 */
[----:B------:R1:W3:Y:S01]  /*0810*/  @P5 LDG.E.128 R4, desc[UR4][R26.64] ;  /* 0x000000041a045981 */ /* 0x0002e2000c1e1d00 */
[----:B------:R-:W-:Y:S02]  /*0820*/  ISETP.GE.AND P6, PT, R19, 0x132400, PT ;  /* 0x001324001300780c */ /* 0x000fe40003fc6270 */
[----:B------:R-:W-:Y:S02]  /*0830*/  LOP3.LUT R25, R17, R2, RZ, 0xfc, !PT ;  /* 0x0000000211197212 */ /* 0x000fe400078efcff */
[----:B------:R-:W-:Y:S02]  /*0840*/  ISETP.GT.AND P1, PT, R0, -0x1, P1 ;  /* 0xffffffff0000780c */ /* 0x000fe40000f24270 */
[----:B------:R-:W-:Y:S02]  /*0850*/  ISETP.GT.AND P3, PT, R25, -0x1, !P6 ;  /* 0xffffffff1900780c */ /* 0x000fe40007764270 */
[----:B------:R-:W-:Y:S01]  /*0860*/  ISETP.LT.AND P1, PT, R23, 0x132400, P1 ;  /* 0x001324001700780c */ /* 0x000fe20000f21270 */
[----:B-1----:R-:W-:Y:S01]  /*0870*/  IMAD.WIDE R26, R19, 0x4, R20 ;  /* 0x00000004131a7825 */ /* 0x002fe200078e0214 */
[----:B--2---:R-:W-:-:S02]  /*0880*/  SEL R25, R8, RZ, P4 ;  /* 0x000000ff08197207 */ /* 0x004fc40002000000 */
[----:B------:R-:W-:Y:S02]  /*0890*/  SEL R8, R9, RZ, P4 ;  /* 0x000000ff09087207 */ /* 0x000fe40002000000 */
[----:B------:R-:W-:Y:S02]  /*08a0*/  SEL R9, R10, RZ, P4 ;  /* 0x000000ff0a097207 */ /* 0x000fe40002000000 */
[----:B------:R-:W-:Y:S01]  /*08b0*/  SEL R11, R11, RZ, P4 ;  /* 0x000000ff0b0b7207 */ /* 0x000fe20002000000 */
[----:B------:R-:W-:Y:S02]  /*08c0*/  FADD R13, R13, R8 ;  /* 0x000000080d0d7221 */ /* 0x000fe40000000000 */
[----:B------:R-:W-:Y:S01]  /*08d0*/  FADD R14, R14, R9 ;  /* 0x000000090e0e7221 */ /* 0x000fe20000000000 */
[----:B------:R-:W-:Y:S01]  /*08e0*/  CS2R R8, SRZ ;  /* 0x0000000000087805 */ /* 0x000fe2000001ff00 */
[----:B------:R-:W-:Y:S01]  /*08f0*/  FADD R12, R12, R11 ;  /* 0x0000000b0c0c7221 */ /* 0x000fe20000000000 */
[----:B------:R-:W-:-:S02]  /*0900*/  CS2R R10, SRZ ;  /* 0x00000000000a7805 */ /* 0x000fc4000001ff00 */
[----:B---3--:R-:W-:Y:S02]  /*0910*/  SEL R4, R4, RZ, P5 ;  /* 0x000000ff04047207 */ /* 0x008fe40002800000 */
[----:B------:R-:W-:Y:S02]  /*0920*/  SEL R5, R5, RZ, P5 ;  /* 0x000000ff05057207 */ /* 0x000fe40002800000 */
[----:B------:R-:W2:Y:S01]  /*0930*/  @P1 LDG.E.128 R8, desc[UR4][R26.64+0x400] ;  /* 0x000400041a081981 */ /* 0x000ea2000c1e1d00 */
[----:B------:R-:W-:Y:S01]  /*0940*/  SEL R7, R7, RZ, P5 ;  /* 0x000000ff07077207 */ /* 0x000fe20002800000 */
[----:B------:R-:W-:Y:S01]  /*0950*/  FADD R24, R24, R25 ;  /* 0x0000001918187221 */ /* 0x000fe20000000000 */
[----:B------:R-:W-:Y:S01]  /*0960*/  FADD R15, R15, R4 ;  /* 0x000000040f0f7221 */ /* 0x000fe20000000000 */
[----:B------:R-:W-:Y:S01]  /*0970*/  SEL R25, R6, RZ, P5 ;  /* 0x000000ff06197207 */ /* 0x000fe20002800000 */
[----:B------:R-:W-:Y:S01]  /*0980*/  FADD R16, R16, R5 ;  /* 0x0000000510107221 */ /* 0x000fe20000000000 */
[----:B------:R-:W-:Y:S01]  /*0990*/  FADD R22, R22, R7 ;  /* 0x0000000716167221 */ /* 0x000fe20000000000 */
[----:B------:R-:W-:-:S02]  /*09a0*/  CS2R R4, SRZ ;  /* 0x0000000000047805 */ /* 0x000fc4000001ff00 */
[----:B------:R-:W-:-:S06]  /*09b0*/  CS2R R6, SRZ ;  /* 0x0000000000067805 */ /* 0x000fcc000001ff00 */
[----:B------:R-:W3:Y:S01]  /*09c0*/  @P3 LDG.E.128 R4, desc[UR4][R26.64] ;  /* 0x000000041a043981 */ /* 0x000ee2000c1e1d00 */
[----:B------:R-:W-:Y:S01]  /*09d0*/  FADD R18, R18, R25 ;  /* 0x0000001912127221 */ /* 0x000fe20000000000 */
[----:B------:R-:W-:Y:S02]  /*09e0*/  ISETP.GE.AND P5, PT, R23, 0x132400, PT ;  /* 0x001324001700780c */ /* 0x000fe40003fa6270 */
[----:B--2---:R-:W-:Y:S02]  /*09f0*/  SEL R25, R8, RZ, P1 ;  /* 0x000000ff08197207 */ /* 0x004fe40000800000 */
[----:B------:R-:W-:Y:S02]  /*0a00*/  SEL R8, R9, RZ, P1 ;  /* 0x000000ff09087207 */ /* 0x000fe40000800000 */
[----:B------:R-:W-:-:S03]  /*0a10*/  SEL R9, R10, RZ, P1 ;  /* 0x000000ff0a097207 */ /* 0x000fc60000800000 */
[----:B------:R-:W-:Y:S01]  /*0a20*/  FADD R13, R13, R8 ;  /* 0x000000080d0d7221 */ /* 0x000fe20000000000 */
[----:B------:R-:W-:Y:S02]  /*0a30*/  LOP3.LUT R8, R0, R3, RZ, 0xfc, !PT ;  /* 0x0000000300087212 */ /* 0x000fe400078efcff */
[----:B------:R-:W-:Y:S02]  /*0a40*/  SEL R11, R11, RZ, P1 ;  /* 0x000000ff0b0b7207 */ /* 0x000fe40000800000 */
[----:B------:R-:W-:Y:S01]  /*0a50*/  ISETP.GT.AND P4, PT, R8, -0x1, !P5 ;  /* 0xffffffff0800780c */ /* 0x000fe20006f84270 */
[----:B------:R-:W-:Y:S01]  /*0a60*/  FADD R14, R14, R9 ;  /* 0x000000090e0e7221 */ /* 0x000fe20000000000 */
[----:B---3--:R-:W-:Y:S01]  /*0a70*/  SEL R4, R4, RZ, P3 ;  /* 0x000000ff04047207 */ /* 0x008fe20001800000 */
[----:B------:R-:W-:Y:S01]  /*0a80*/  FADD R12, R12, R11 ;  /* 0x0000000b0c0c7221 */ /* 0x000fe20000000000 */
[----:B------:R-:W-:Y:S02]  /*0a90*/  SEL R5, R5, RZ, P3 ;  /* 0x000000ff05057207 */ /* 0x000fe40001800000 */
[----:B------:R-:W-:-:S02]  /*0aa0*/  SEL R9, R6, RZ, P3 ;  /* 0x000000ff06097207 */ /* 0x000fc40001800000 */
[----:B------:R-:W-:Y:S02]  /*0ab0*/  SEL R11, R7, RZ, P3 ;  /* 0x000000ff070b7207 */ /* 0x000fe40001800000 */
[----:B------:R-:W-:Y:S01]  /*0ac0*/  ISETP.GT.AND P3, PT, R17, -0x1, !P2 ;  /* 0xffffffff1100780c */ /* 0x000fe20005764270 */
[----:B------:R-:W-:Y:S01]  /*0ad0*/  FADD R15, R15, R4 ;  /* 0x000000040f0f7221 */ /* 0x000fe20000000000 */
[----:B------:R-:W-:Y:S01]  /*0ae0*/  FADD R16, R16, R5 ;  /* 0x0000000510107221 */ /* 0x000fe20000000000 */
[----:B------:R-:W-:Y:S02]  /*0af0*/  CS2R R4, SRZ ;  /* 0x0000000000047805 */ /* 0x000fe4000001ff00 */
[----:B------:R-:W-:Y:S02]  /*0b00*/  CS2R R6, SRZ ;  /* 0x0000000000067805 */ /* 0x000fe4000001ff00 */
[----:B------:R-:W-:Y:S01]  /*0b10*/  ISETP.LT.AND P3, PT, R19, 0x132400, P3 ;  /* 0x001324001300780c */ /* 0x000fe20001f61270 */
[----:B------:R-:W-:Y:S01]  /*0b20*/  FADD R18, R18, R9 ;  /* 0x0000000912127221 */ /* 0x000fe20000000000 */
[----:B------:R-:W-:Y:S01]  /*0b30*/  FADD R22, R22, R11 ;  /* 0x0000000b16167221 */ /* 0x000fe20000000000 */
[----:B------:R-:W-:Y:S01]  /*0b40*/  CS2R R8, SRZ ;  /* 0x0000000000087805 */ /* 0x000fe2000001ff00 */
[----:B------:R-:W2:Y:S01]  /*0b50*/  @P4 LDG.E.128 R4, desc[UR4][R26.64+0x800] ;  /* 0x000800041a044981 */ /* 0x000ea2000c1e1d00 */
[----:B------:R-:W-:-:S08]  /*0b60*/  CS2R R10, SRZ ;  /* 0x00000000000a7805 */ /* 0x000fd0000001ff00 */
[----:B------:R1:W3:Y:S01]  /*0b70*/  @P3 LDG.E.128 R8, desc[UR4][R26.64+0x400] ;  /* 0x000400041a083981 */ /* 0x0002e2000c1e1d00 */
[----:B------:R-:W-:Y:S01]  /*0b80*/  FADD R24, R24, R25 ;  /* 0x0000001918187221 */ /* 0x000fe20000000000 */
[----:B------:R-:W-:-:S05]  /*0b90*/  VIADD R25, R17, 0x1 ;  /* 0x0000000111197836 */ /* 0x000fca0000000000 */
[C---:B------:R-:W-:Y:S02]  /*0ba0*/  ISETP.GE.U32.AND P1, PT, R25.reuse, 0x23, PT ;  /* 0x000000231900780c */ /* 0x040fe40003f26070 */
[----:B------:R-:W-:Y:S01]  /*0bb0*/  ISETP.LT.U32.AND P2, PT, R25, 0x23, !P2 ;  /* 0x000000231900780c */ /* 0x000fe20005741070 */
[C---:B-1----:R-:W-:Y:S02]  /*0bc0*/  VIADD R27, R19.reuse, 0x300 ;  /* 0x00000300131b7836 */ /* 0x042fe40000000000 */
[----:B------:R-:W-:Y:S02]  /*0bd0*/  VIADD R29, R19, 0x2200 ;  /* 0x00002200131d7836 */ /* 0x000fe40000000000 */
[----:B------:R-:W-:-:S04]  /*0be0*/  IMAD.WIDE R26, R27, 0x4, R20 ;  /* 0x000000041b1a7825 */ /* 0x000fc800078e0214 */
[----:B------:R-:W-:Y:S01]  /*0bf0*/  IMAD.WIDE R28, R29, 0x4, R20 ;  /* 0x000000041d1c7825 */ /* 0x000fe200078e0214 */
[----:B--2---:R-:W-:Y:S02]  /*0c00*/  SEL R25, R4, RZ, P4 ;  /* 0x000000ff04197207 */ /* 0x004fe40002000000 */
[----:B------:R-:W-:Y:S02]  /*0c10*/  SEL R4, R5, RZ, P4 ;  /* 0x000000ff05047207 */ /* 0x000fe40002000000 */
[----:B------:R-:W-:Y:S02]  /*0c20*/  SEL R5, R6, RZ, P4 ;  /* 0x000000ff06057207 */ /* 0x000fe40002000000 */
[----:B------:R-:W-:Y:S02]  /*0c30*/  SEL R7, R7, RZ, P4 ;  /* 0x000000ff07077207 */ /* 0x000fe40002000000 */
[----:B------:R-:W-:Y:S01]  /*0c40*/  ISETP.GT.AND P4, PT, R0, -0x1, !P0 ;  /* 0xffffffff0000780c */ /* 0x000fe20004784270 */
[----:B------:R-:W-:Y:S01]  /*0c50*/  FADD R14, R14, R5 ;  /* 0x000000050e0e7221 */ /* 0x000fe20000000000 */
[----:B---3--:R-:W-:-:S02]  /*0c60*/  SEL R5, R9, RZ, P3 ;  /* 0x000000ff09057207 */ /* 0x008fc40001800000 */
[----:B------:R-:W-:Y:S02]  /*0c70*/  SEL R8, R8, RZ, P3 ;  /* 0x000000ff08087207 */ /* 0x000fe40001800000 */
[----:B------:R-:W-:Y:S02]  /*0c80*/  SEL R9, R10, RZ, P3 ;  /* 0x000000ff0a097207 */ /* 0x000fe40001800000 */
[----:B------:R-:W-:Y:S02]  /*0c90*/  SEL R11, R11, RZ, P3 ;  /* 0x000000ff0b0b7207 */ /* 0x000fe40001800000 */
[----:B------:R-:W-:Y:S02]  /*0ca0*/  ISETP.LT.AND P3, PT, R23, 0x132400, P4 ;  /* 0x001324001700780c */ /* 0x000fe40002761270 */
[----:B------:R-:W-:Y:S01]  /*0cb0*/  ISETP.GT.AND P4, PT, R2, RZ, !P1 ;  /* 0x000000ff0200720c */ /* 0x000fe20004f84270 */
[----:B------:R-:W-:Y:S01]  /*0cc0*/  FADD R13, R13, R4 ;  /* 0x000000040d0d7221 */ /* 0x000fe20000000000 */
[----:B------:R-:W-:Y:S01]  /*0cd0*/  FADD R12, R12, R7 ;  /* 0x000000070c0c7221 */ /* 0x000fe20000000000 */
[----:B------:R-:W-:Y:S01]  /*0ce0*/  FADD R16, R16, R5 ;  /* 0x0000000510107221 */ /* 0x000fe20000000000 */
[----:B------:R-:W-:-:S02]  /*0cf0*/  ISETP.LT.AND P4, PT, R19, 0x132400, P4 ;  /* 0x001324001300780c */ /* 0x000fc40002781270 */
[----:B------:R-:W-:Y:S02]  /*0d00*/  CS2R R4, SRZ ;  /* 0x0000000000047805 */ /* 0x000fe4000001ff00 */
[----:B------:R-:W-:Y:S01]  /*0d10*/  CS2R R6, SRZ ;  /* 0x0000000000067805 */ /* 0x000fe2000001ff00 */
[----:B------:R-:W-:Y:S01]  /*0d20*/  FADD R15, R15, R8 ;  /* 0x000000080f0f7221 */ /* 0x000fe20000000000 */
[----:B------:R-:W-:Y:S01]  /*0d30*/  FADD R18, R18, R9 ;  /* 0x0000000912127221 */ /* 0x000fe20000000000 */
[----:B------:R-:W-:Y:S01]  /*0d40*/  FADD R22, R22, R11 ;  /* 0x0000000b16167221 */ /* 0x000fe20000000000 */
[----:B------:R-:W-:Y:S02]  /*0d50*/  CS2R R8, SRZ ;  /* 0x0000000000087805 */ /* 0x000fe4000001ff00 */
[----:B------:R-:W-:Y:S01]  /*0d60*/  CS2R R10, SRZ ;  /* 0x00000000000a7805 */ /* 0x000fe2000001ff00 */
[----:B------:R1:W2:Y:S05]  /*0d70*/  @P3 LDG.E.128 R4, desc[UR4][R26.64] ;  /* 0x000000041a043981 */ /* 0x0002aa000c1e1d00 */
[----:B------:R2:W3:Y:S01]  /*0d80*/  @P4 LDG.E.128 R8, desc[UR4][R28.64] ;  /* 0x000000041c084981 */ /* 0x0004e2000c1e1d00 */
[----:B------:R-:W-:Y:S01]  /*0d90*/  FADD R24, R24, R25 ;  /* 0x0000001918187221 */ /* 0x000fe20000000000 */
[----:B-1----:R-:W-:-:S05]  /*0da0*/  VIADD R26, R0, 0x1 ;  /* 0x00000001001a7836 */ /* 0x002fca0000000000 */
[----:B------:R-:W-:-:S04]  /*0db0*/  ISETP.LT.U32.AND P0, PT, R26, 0x23, !P0 ;  /* 0x000000231a00780c */ /* 0x000fc80004701070 */
[----:B------:R-:W-:Y:S02]  /*0dc0*/  ISETP.LT.AND P0, PT, R23, 0x132400, P0 ;  /* 0x001324001700780c */ /* 0x000fe40000701270 */
[----:B--2---:R-:W-:Y:S02]  /*0dd0*/  SEL R29, R4, RZ, P3 ;  /* 0x000000ff041d7207 */ /* 0x004fe40001800000 */
[----:B------:R-:W-:Y:S02]  /*0de0*/  SEL R4, R5, RZ, P3 ;  /* 0x000000ff05047207 */ /* 0x000fe40001800000 */
[----:B------:R-:W-:Y:S02]  /*0df0*/  SEL R5, R6, RZ, P3 ;  /* 0x000000ff06057207 */ /* 0x000fe40001800000 */
[----:B------:R-:W-:Y:S02]  /*0e00*/  SEL R25, R7, RZ, P3 ;  /* 0x000000ff07197207 */ /* 0x000fe40001800000 */
[----:B------:R-:W-:-:S02]  /*0e10*/  ISETP.GE.U32.AND P3, PT, R26, 0x23, PT ;  /* 0x000000231a00780c */ /* 0x000fc40003f66070 */
[----:B---3--:R-:W-:Y:S02]  /*0e20*/  SEL R8, R8, RZ, P4 ;  /* 0x000000ff08087207 */ /* 0x008fe40002000000 */
[----:B------:R-:W-:Y:S02]  /*0e30*/  SEL R9, R9, RZ, P4 ;  /* 0x000000ff09097207 */ /* 0x000fe40002000000 */
[----:B------:R-:W-:Y:S02]  /*0e40*/  SEL R27, R10, RZ, P4 ;  /* 0x000000ff0a1b7207 */ /* 0x000fe40002000000 */
[----:B------:R-:W-:Y:S02]  /*0e50*/  SEL R11, R11, RZ, P4 ;  /* 0x000000ff0b0b7207 */ /* 0x000fe40002000000 */
[C---:B------:R-:W-:Y:S02]  /*0e60*/  ISETP.GT.AND P4, PT, R3.reuse, RZ, !P3 ;  /* 0x000000ff0300720c */ /* 0x040fe40005f84270 */
[----:B------:R-:W-:-:S02]  /*0e70*/  ISETP.GT.AND P3, PT, R3, -0x1, !P3 ;  /* 0xffffffff0300780c */ /* 0x000fc40005f64270 */
[----:B------:R-:W-:Y:S01]  /*0e80*/  ISETP.LT.AND P4, PT, R23, 0x132400, P4 ;  /* 0x001324001700780c */ /* 0x000fe20002781270 */
[----:B------:R-:W-:Y:S01]  /*0e90*/  FADD R24, R24, R29 ;  /* 0x0000001d18187221 */ /* 0x000fe20000000000 */
[----:B------:R-:W-:Y:S01]  /*0ea0*/  VIADD R29, R19, 0x2400 ;  /* 0x00002400131d7836 */ /* 0x000fe20000000000 */
[----:B------:R-:W-:Y:S01]  /*0eb0*/  ISETP.LT.AND P3, PT, R23, 0x132400, P3 ;  /* 0x001324001700780c */ /* 0x000fe20001f61270 */
[----:B------:R-:W-:Y:S01]  /*0ec0*/  FADD R10, R13, R4 ;  /* 0x000000040d0a7221 */ /* 0x000fe20000000000 */
[----:B------:R-:W-:Y:S01]  /*0ed0*/  FADD R23, R14, R5 ;  /* 0x000000050e177221 */ /* 0x000fe20000000000 */
[----:B------:R-:W-:Y:S02]  /*0ee0*/  CS2R R4, SRZ ;  /* 0x0000000000047805 */ /* 0x000fe4000001ff00 */
[----:B------:R-:W-:Y:S01]  /*0ef0*/  CS2R R6, SRZ ;  /* 0x0000000000067805 */ /* 0x000fe2000001ff00 */
[----:B------:R-:W-:-:S05]  /*0f00*/  IMAD.WIDE R28, R29, 0x4, R20 ;  /* 0x000000041d1c7825 */ /* 0x000fca00078e0214 */
[----:B------:R-:W2:Y:S01]  /*0f10*/  @P4 LDG.E.128 R4, desc[UR4][R28.64] ;  /* 0x000000041c044981 */ /* 0x000ea2000c1e1d00 */
[----:B------:R-:W-:Y:S01]  /*0f20*/  ISETP.GT.AND P1, PT, R2, -0x1, !P1 ;  /* 0xffffffff0200780c */ /* 0x000fe20004f24270 */
[----:B------:R-:W-:-:S03]  /*0f30*/  FADD R18, R18, R27 ;  /* 0x0000001b12127221 */ /* 0x000fc60000000000 */
[C---:B------:R-:W-:Y:S01]  /*0f40*/  ISETP.LT.AND P1, PT, R19.reuse, 0x132400, P1 ;  /* 0x001324001300780c */ /* 0x040fe20000f21270 */
[----:B------:R-:W-:Y:S02]  /*0f50*/  VIADD R27, R19, 0x2300 ;  /* 0x00002300131b7836 */ /* 0x000fe40000000000 */
[----:B------:R-:W-:Y:S01]  /*0f60*/  FADD R25, R12, R25 ;  /* 0x000000190c197221 */ /* 0x000fe20000000000 */
[----:B------:R-:W-:Y:S01]  /*0f70*/  FADD R8, R15, R8 ;  /* 0x000000080f087221 */ /* 0x000fe20000000000 */
[----:B------:R-:W-:Y:S01]  /*0f80*/  CS2R R14, SRZ ;  /* 0x00000000000e7805 */ /* 0x000fe2000001ff00 */
[----:B------:R-:W-:Y:S01]  /*0f90*/  IMAD.WIDE R26, R27, 0x4, R20 ;  /* 0x000000041b1a7825 */ /* 0x000fe200078e0214 */
[----:B--2---:R-:W-:-:S05]  /*0fa0*/  SEL R13, R4, RZ, P4 ;  /* 0x000000ff040d7207 */ /* 0x004fca0002000000 */
[----:B------:R-:W-:Y:S01]  /*0fb0*/  FADD R24, R24, R13 ;  /* 0x0000000d18187221 */ /* 0x000fe20000000000 */
[----:B------:R-:W-:-:S06]  /*0fc0*/  CS2R R12, SRZ ;  /* 0x00000000000c7805 */ /* 0x000fcc000001ff00 */
[----:B------:R-:W2:Y:S01]  /*0fd0*/  @P1 LDG.E.128 R12, desc[UR4][R26.64] ;  /* 0x000000041a0c1981 */ /* 0x000ea2000c1e1d00 */
[----:B------:R-:W-:Y:S02]  /*0fe0*/  SEL R4, R7, RZ, P4 ;  /* 0x000000ff07047207 */ /* 0x000fe40002000000 */
[----:B------:R-:W-:Y:S02]  /*0ff0*/  SEL R5, R5, RZ, P4 ;  /* 0x000000ff05057207 */ /* 0x000fe40002000000 */
[----:B------:R-:W-:Y:S01]  /*1000*/  SEL R6, R6, RZ, P4 ;  /* 0x000000ff06067207 */ /* 0x000fe20002000000 */
[----:B------:R-:W-:Y:S01]  /*1010*/  FADD R22, R22, R11 ;  /* 0x0000000b16167221 */ /* 0x000fe20000000000 */
[----:B------:R-:W-:Y:S02]  /*1020*/  VIADD R11, R19, 0x2500 ;  /* 0x00002500130b7836 */ /* 0x000fe40000000000 */
[----:B------:R-:W-:Y:S01]  /*1030*/  FADD R9, R16, R9 ;  /* 0x0000000910097221 */ /* 0x000fe20000000000 */
[----:B------:R-:W-:Y:S01]  /*1040*/  FADD R16, R10, R5 ;  /* 0x000000050a107221 */ /* 0x000fe20000000000 */
[----:B------:R-:W-:Y:S01]  /*1050*/  FADD R23, R23, R6 ;  /* 0x0000000617177221 */ /* 0x000fe20000000000 */
[----:B------:R-:W-:Y:S01]  /*1060*/  FADD R25, R25, R4 ;  /* 0x0000000419197221 */ /* 0x000fe20000000000 */
[----:B------:R-:W-:Y:S01]  /*1070*/  CS2R R4, SRZ ;  /* 0x0000000000047805 */ /* 0x000fe2000001ff00 */
[----:B------:R-:W-:Y:S01]  /*1080*/  IMAD.WIDE R10, R11, 0x4, R20 ;  /* 0x000000040b0a7825 */ /* 0x000fe200078e0214 */
[----:B--2---:R-:W-:-:S05]  /*1090*/  SEL R7, R12, RZ, P1 ;  /* 0x000000ff0c077207 */ /* 0x004fca0000800000 */
[----:B------:R-:W-:Y:S01]  /*10a0*/  FADD R26, R8, R7 ;  /* 0x00000007081a7221 */ /* 0x000fe20000000000 */
[----:B------:R-:W-:-:S06]  /*10b0*/  CS2R R6, SRZ ;  /* 0x0000000000067805 */ /* 0x000fcc000001ff00 */
[----:B------:R1:W2:Y:S01]  /*10c0*/  @P3 LDG.E.128 R4, desc[UR4][R10.64] ;  /* 0x000000040a043981 */ /* 0x0002a2000c1e1d00 */
[----:B------:R-:W-:Y:S02]  /*10d0*/  ISETP.LT.AND P2, PT, R19, 0x132400, P2 ;  /* 0x001324001300780c */ /* 0x000fe40001741270 */
[----:B------:R-:W-:-:S05]  /*10e0*/  SEL R8, R13, RZ, P1 ;  /* 0x000000ff0d087207 */ /* 0x000fca0000800000 */
[----:B------:R-:W-:Y:S01]  /*10f0*/  FADD R27, R9, R8 ;  /* 0x00000008091b7221 */ /* 0x000fe20000000000 */
[----:B------:R-:W-:Y:S02]  /*1100*/  CS2R R8, SRZ ;  /* 0x0000000000087805 */ /* 0x000fe4000001ff00 */
[----:B-1----:R-:W-:Y:S02]  /*1110*/  CS2R R10, SRZ ;  /* 0x00000000000a7805 */ /* 0x002fe4000001ff00 */
[----:B------:R-:W-:-:S04]  /*1120*/  SEL R13, R14, RZ, P1 ;  /* 0x000000ff0e0d7207 */ /* 0x000fc80000800000 */
[----:B------:R1:W3:Y:S01]  /*1130*/  @P2 LDG.E.128 R8, desc[UR4][R28.64] ;  /* 0x000000041c082981 */ /* 0x0002e2000c1e1d00 */
[----:B------:R-:W-:Y:S01]  /*1140*/  SEL R12, R15, RZ, P1 ;  /* 0x000000ff0f0c7207 */ /* 0x000fe20000800000 */
[----:B------:R-:W-:Y:S01]  /*1150*/  FADD R18, R18, R13 ;  /* 0x0000000d12127221 */ /* 0x000fe20000000000 */
[----:B------:R-:W-:-:S03]  /*1160*/  VIADD R13, R19, 0x2600 ;  /* 0x00002600130d7836 */ /* 0x000fc60000000000 */
[----:B------:R-:W-:Y:S01]  /*1170*/  FADD R22, R22, R12 ;  /* 0x0000000c16167221 */ /* 0x000fe20000000000 */
[----:B------:R-:W-:Y:S01]  /*1180*/  IMAD.WIDE R20, R13, 0x4, R20 ;  /* 0x000000040d147825 */ /* 0x000fe200078e0214 */
[----:B------:R-:W-:Y:S02]  /*1190*/  CS2R R12, SRZ ;  /* 0x00000000000c7805 */ /* 0x000fe4000001ff00 */
[C---:B------:R-:W-:Y:S02]  /*11a0*/  ISETP.GT.AND P1, PT, R17.reuse, 0x21, PT ;  /* 0x000000211100780c */ /* 0x040fe40003f24270 */
[----:B------:R-:W-:Y:S02]  /*11b0*/  ISETP.GE.AND P4, PT, R17, 0x22, PT ;  /* 0x000000221100780c */ /* 0x000fe40003f86270 */
[----:B--2---:R-:W-:-:S05]  /*11c0*/  SEL R15, R4, RZ, P3 ;  /* 0x000000ff040f7207 */ /* 0x004fca0001800000 */
[----:B------:R-:W-:Y:S01]  /*11d0*/  FADD R24, R24, R15 ;  /* 0x0000000f18187221 */ /* 0x000fe20000000000 */
[----:B------:R-:W-:-:S06]  /*11e0*/  CS2R R14, SRZ ;  /* 0x00000000000e7805 */ /* 0x000fcc000001ff00 */
[----:B------:R-:W2:Y:S01]  /*11f0*/  @P0 LDG.E.128 R12, desc[UR4][R20.64] ;  /* 0x00000004140c0981 */ /* 0x000ea2000c1e1d00 */
[----:B------:R-:W-:-:S05]  /*1200*/  VIADD R4, R17, 0x2 ;  /* 0x0000000211047836 */ /* 0x000fca0000000000 */
[----:B------:R-:W-:-:S05]  /*1210*/  SEL R4, R4, RZ, !P4 ;  /* 0x000000ff04047207 */ /* 0x000fca0006000000 */
[----:B-1----:R-:W-:Y:S02]  /*1220*/  VIADD R29, R4, 0x24 ;  /* 0x00000024041d7836 */ /* 0x002fe40000000000 */
[----:B------:R-:W-:Y:S01]  /*1230*/  @!P1 IMAD.MOV R29, RZ, RZ, R4 ;  /* 0x000000ffff1d9224 */ /* 0x000fe200078e0204 */
[C---:B------:R-:W-:Y:S01]  /*1240*/  ISETP.GT.AND P1, PT, R2.reuse, 0x21, PT ;  /* 0x000000210200780c */ /* 0x040fe20003f24270 */
[C---:B------:R-:W-:Y:S01]  /*1250*/  VIADD R4, R2.reuse, 0x2 ;  /* 0x0000000202047836 */ /* 0x040fe20000000000 */
[----:B------:R-:W-:Y:S02]  /*1260*/  ISETP.GE.AND P4, PT, R2, 0x22, PT ;  /* 0x000000220200780c */ /* 0x000fe40003f86270 */
[----:B------:R-:W-:Y:S02]  /*1270*/  SEL R28, R5, RZ, P3 ;  /* 0x000000ff051c7207 */ /* 0x000fe40001800000 */
[----:B------:R-:W-:-:S05]  /*1280*/  SEL R5, R4, RZ, !P4 ;  /* 0x000000ff04057207 */ /* 0x000fca0006000000 */
[----:B------:R-:W-:Y:S02]  /*1290*/  VIADD R4, R5, 0x24 ;  /* 0x0000002405047836 */ /* 0x000fe40000000000 */
[----:B------:R-:W-:Y:S02]  /*12a0*/  @!P1 IMAD.MOV R4, RZ, RZ, R5 ;  /* 0x000000ffff049224 */ /* 0x000fe400078e0205 */
[----:B------:R-:W-:Y:S01]  /*12b0*/  IMAD R5, R17, R2, RZ ;  /* 0x0000000211057224 */ /* 0x000fe200078e02ff */
[----:B------:R-:W-:-:S04]  /*12c0*/  SEL R6, R6, RZ, P3 ;  /* 0x000000ff06067207 */ /* 0x000fc80001800000 */
[----:B------:R-:W-:-:S04]  /*12d0*/  IADD3 R5, R5, -R17, -R2 ;  /* 0x8000001105057210 */ /* 0x000fc80007ffe802 */
[----:B------:R-:W-:Y:S01]  /*12e0*/  IADD3 R5, R29, R5, R4 ;  /* 0x000000051d057210 */ /* 0x000fe20007ffe004 */
[----:B------:R-:W-:Y:S01]  /*12f0*/  FADD R23, R23, R6 ;  /* 0x0000000617177221 */ /* 0x000fe20000000000 */
[----:B------:R-:W-:-:S03]  /*1300*/  IMAD R17, R17, R4, RZ ;  /* 0x0000000411117224 */ /* 0x000fc600078e02ff */
[----:B------:R-:W-:Y:S01]  /*1310*/  VIADD R6, R5, 0x1 ;  /* 0x0000000105067836 */ /* 0x000fe20000000000 */
[----:B------:R-:W-:Y:S01]  /*1320*/  ISETP.GE.AND P1, PT, R0, 0x22, PT ;  /* 0x000000220000780c */ /* 0x000fe20003f26270 */
[----:B------:R-:W-:Y:S02]  /*1330*/  IMAD R2, R2, R29, R17 ;  /* 0x0000001d02027224 */ /* 0x000fe400078e0211 */
[----:B------:R-:W-:Y:S02]  /*1340*/  VIADD R5, R0, 0x2 ;  /* 0x0000000200057836 */ /* 0x000fe40000000000 */
[----:B------:R-:W-:Y:S01]  /*1350*/  IMAD R29, R29, R4, R6 ;  /* 0x000000041d1d7224 */ /* 0x000fe200078e0206 */
[C---:B------:R-:W-:Y:S01]  /*1360*/  ISETP.GE.AND P4, PT, R3.reuse, 0x22, PT ;  /* 0x000000220300780c */ /* 0x040fe20003f86270 */
[----:B------:R-:W-:Y:S01]  /*1370*/  VIADD R4, R3, 0x2 ;  /* 0x0000000203047836 */ /* 0x000fe20000000000 */
[----:B------:R-:W-:Y:S02]  /*1380*/  SEL R6, R5, RZ, !P1 ;  /* 0x000000ff05067207 */ /* 0x000fe40004800000 */
[----:B------:R-:W-:-:S02]  /*1390*/  ISETP.GT.AND P1, PT, R3, 0x21, PT ;  /* 0x000000210300780c */ /* 0x000fc40003f24270 */
[----:B------:R-:W-:Y:S02]  /*13a0*/  SEL R4, R4, RZ, !P4 ;  /* 0x000000ff04047207 */ /* 0x000fe40006000000 */
[C---:B------:R-:W-:Y:S01]  /*13b0*/  ISETP.GT.AND P4, PT, R0.reuse, 0x21, PT ;  /* 0x000000210000780c */ /* 0x040fe20003f84270 */
[----:B------:R-:W-:Y:S02]  /*13c0*/  IMAD R17, R0, R3, RZ ;  /* 0x0000000300117224 */ /* 0x000fe400078e02ff */
[----:B------:R-:W-:-:S06]  /*13d0*/  VIADD R5, R4, 0x24 ;  /* 0x0000002404057836 */ /* 0x000fcc0000000000 */
[----:B------:R-:W-:Y:S02]  /*13e0*/  @!P1 IMAD.MOV R5, RZ, RZ, R4 ;  /* 0x000000ffff059224 */ /* 0x000fe400078e0204 */
[----:B------:R-:W-:Y:S02]  /*13f0*/  VIADD R4, R6, 0x24 ;  /* 0x0000002406047836 */ /* 0x000fe40000000000 */
[----:B------:R-:W-:Y:S01]  /*1400*/  @!P4 IMAD.MOV R4, RZ, RZ, R6 ;  /* 0x000000ffff04c224 */ /* 0x000fe200078e0206 */
[----:B------:R-:W-:-:S04]  /*1410*/  IADD3 R6, R17, -R0, -R3 ;  /* 0x8000000011067210 */ /* 0x000fc80007ffe803 */
[----:B------:R-:W-:Y:S01]  /*1420*/  IADD3 R6, R4, R6, R5 ;  /* 0x0000000604067210 */ /* 0x000fe20007ffe005 */
[-C--:B------:R-:W-:Y:S02]  /*1430*/  IMAD R0, R0, R5.reuse, RZ ;  /* 0x0000000500007224 */ /* 0x080fe400078e02ff */
[----:B------:R-:W-:Y:S02]  /*1440*/  IMAD.IADD R2, R29, 0x1, -R2 ;  /* 0x000000011d027824 */ /* 0x000fe400078e0a02 */
[----:B------:R-:W-:Y:S02]  /*1450*/  VIADD R6, R6, 0x1 ;  /* 0x0000000106067836 */ /* 0x000fe40000000000 */
[----:B------:R-:W-:Y:S02]  /*1460*/  IMAD R0, R3, R4, R0 ;  /* 0x0000000403007224 */ /* 0x000fe400078e0200 */
[----:B------:R-:W-:Y:S01]  /*1470*/  IMAD R5, R4, R5, R6 ;  /* 0x0000000504057224 */ /* 0x000fe200078e0206 */
[----:B------:R-:W-:-:S02]  /*1480*/  I2FP.F32.S32 R4, R2 ;  /* 0x0000000200047245 */ /* 0x000fc40000201400 */
[----:B------:R-:W-:Y:S01]  /*1490*/  SEL R6, R7, RZ, P3 ;  /* 0x000000ff07067207 */ /* 0x000fe20001800000 */
[----:B------:R-:W-:Y:S01]  /*14a0*/  IMAD.IADD R0, R5, 0x1, -R0 ;  /* 0x0000000105007824 */ /* 0x000fe200078e0a00 */
[C---:B------:R-:W-:Y:S01]  /*14b0*/  FSETP.GT.AND P1, PT, |R4|.reuse, 8.50705917302346158658e+37, PT ;  /* 0x7e8000000400780b */ /* 0x040fe20003f24200 */
[----:B------:R-:W1:Y:S01]  /*14c0*/  LDC.64 R2, c[0x0][0x218] ;  /* 0x00008600ff027b82 */ /* 0x000e620000000a00 */
[----:B------:R-:W-:Y:S02]  /*14d0*/  FSETP.GEU.AND P4, PT, |R4|, 1.175494350822287508e-38, PT ;  /* 0x008000000400780b */ /* 0x000fe40003f8e200 */
[----:B------:R-:W-:Y:S01]  /*14e0*/  I2FP.F32.S32 R0, R0 ;  /* 0x0000000000007245 */ /* 0x000fe20000201400 */
[----:B------:R-:W-:-:S03]  /*14f0*/  FADD R25, R25, R6 ;  /* 0x0000000619197221 */ /* 0x000fc60000000000 */
[----:B------:R-:W-:Y:S02]  /*1500*/  FSETP.GT.AND P3, PT, |R0|, 8.50705917302346158658e+37, PT ;  /* 0x7e8000000000780b */ /* 0x000fe40003f64200 */
[----:B---3--:R-:W-:Y:S02]  /*1510*/  SEL R5, R8, RZ, P2 ;  /* 0x000000ff08057207 */ /* 0x008fe40001000000 */
[----:B------:R-:W-:Y:S02]  /*1520*/  SEL R6, R9, RZ, P2 ;  /* 0x000000ff09067207 */ /* 0x000fe40001000000 */
[----:B------:R-:W-:Y:S02]  /*1530*/  SEL R7, R10, RZ, P2 ;  /* 0x000000ff0a077207 */ /* 0x000fe40001000000 */
[----:B------:R-:W-:Y:S02]  /*1540*/  SEL R11, R11, RZ, P2 ;  /* 0x000000ff0b0b7207 */ /* 0x000fe40001000000 */
[----:B------:R-:W-:Y:S01]  /*1550*/  FSETP.GEU.AND P2, PT, |R0|, 1.175494350822287508e-38, PT ;  /* 0x008000000000780b */ /* 0x000fe20003f4e200 */
[----:B------:R-:W-:-:S02]  /*1560*/  @P1 FMUL R4, R4, 0.25 ;  /* 0x3e80000004041820 */ /* 0x000fc40000400000 */
[----:B------:R-:W-:Y:S02]  /*1570*/  @P3 FMUL R0, R0, 0.25 ;  /* 0x3e80000000003820 */ /* 0x000fe40000400000 */
[----:B------:R-:W-:Y:S01]  /*1580*/  @!P4 FMUL R4, R4, 16777216 ;  /* 0x4b8000000404c820 */ /* 0x000fe20000400000 */
[----:B------:R-:W-:Y:S01]  /*1590*/  FADD R26, R26, R5 ;  /* 0x000000051a1a7221 */ /* 0x000fe20000000000 */
[----:B------:R-:W-:Y:S02]  /*15a0*/  FADD R5, R27, R6 ;  /* 0x000000061b057221 */ /* 0x000fe40000000000 */
[----:B------:R-:W3:Y:S01]  /*15b0*/  MUFU.RCP R10, R4 ;  /* 0x00000004000a7308 */ /* 0x000ee20000001000 */
[----:B------:R-:W-:Y:S01]  /*15c0*/  FADD R6, R18, R7 ;  /* 0x0000000712067221 */ /* 0x000fe20000000000 */
[----:B------:R-:W-:Y:S02]  /*15d0*/  FADD R7, R22, R11 ;  /* 0x0000000b16077221 */ /* 0x000fe40000000000 */
[----:B------:R-:W-:Y:S01]  /*15e0*/  @!P2 FMUL R0, R0, 16777216 ;  /* 0x4b8000000000a820 */ /* 0x000fe20000400000 */
[----:B------:R-:W-:Y:S01]  /*15f0*/  FADD R16, R16, R28 ;  /* 0x0000001c10107221 */ /* 0x000fe20000000000 */
[----:B------:R-:W-:Y:S01]  /*1600*/  @P1 FMUL R26, R26, 0.25 ;  /* 0x3e8000001a1a1820 */ /* 0x000fe20000400000 */
[----:B------:R-:W-:Y:S01]  /*1610*/  @P1 FMUL R5, R5, 0.25 ;  /* 0x3e80000005051820 */ /* 0x000fe20000400000 */
[----:B------:R-:W-:Y:S01]  /*1620*/  @P1 FMUL R6, R6, 0.25 ;  /* 0x3e80000006061820 */ /* 0x000fe20000400000 */
[----:B------:R-:W-:Y:S01]  /*1630*/  @P1 FMUL R7, R7, 0.25 ;  /* 0x3e80000007071820 */ /* 0x000fe20000400000 */
[----:B------:R-:W4:Y:S01]  /*1640*/  MUFU.RCP R0, R0 ;  /* 0x0000000000007308 */ /* 0x000f220000001000 */
[----:B------:R-:W-:Y:S01]  /*1650*/  @!P4 FMUL R26, R26, 16777216 ;  /* 0x4b8000001a1ac820 */ /* 0x000fe20000400000 */
[----:B------:R-:W-:Y:S01]  /*1660*/  @!P4 FMUL R5, R5, 16777216 ;  /* 0x4b8000000505c820 */ /* 0x000fe20000400000 */
[----:B------:R-:W-:Y:S01]  /*1670*/  @!P4 FMUL R6, R6, 16777216 ;  /* 0x4b8000000606c820 */ /* 0x000fe20000400000 */
[----:B------:R-:W-:Y:S01]  /*1680*/  @!P4 FMUL R7, R7, 16777216 ;  /* 0x4b8000000707c820 */ /* 0x000fe20000400000 */
[----:B-1----:R-:W-:-:S04]  /*1690*/  IMAD.WIDE R2, R19, 0x4, R2 ;  /* 0x0000000413027825 */ /* 0x002fc800078e0202 */
[C---:B---3--:R-:W-:Y:S01]  /*16a0*/  FMUL R4, R10.reuse, R26 ;  /* 0x0000001a0a047220 */ /* 0x048fe20000400000 */
[C---:B------:R-:W-:Y:S01]  /*16b0*/  FMUL R5, R10.reuse, R5 ;  /* 0x000000050a057220 */ /* 0x040fe20000400000 */
[C---:B------:R-:W-:Y:S01]  /*16c0*/  FMUL R6, R10.reuse, R6 ;  /* 0x000000060a067220 */ /* 0x040fe20000400000 */
[----:B------:R-:W-:-:S05]  /*16d0*/  FMUL R7, R10, R7 ;  /* 0x000000070a077220 */ /* 0x000fca0000400000 */
[----:B------:R1:W-:Y:S01]  /*16e0*/  @!P6 STG.E.128 desc[UR4][R2.64], R4 ;  /* 0x000000040200e986 */ /* 0x0003e2000c101d04 */
[----:B--2---:R-:W-:Y:S02]  /*16f0*/  SEL R9, R12, RZ, P0 ;  /* 0x000000ff0c097207 */ /* 0x004fe40000000000 */
[----:B------:R-:W-:Y:S02]  /*1700*/  SEL R13, R13, RZ, P0 ;  /* 0x000000ff0d0d7207 */ /* 0x000fe40000000000 */
[----:B------:R-:W-:Y:S02]  /*1710*/  SEL R14, R14, RZ, P0 ;  /* 0x000000ff0e0e7207 */ /* 0x000fe40000000000 */
[----:B------:R-:W-:Y:S01]  /*1720*/  SEL R8, R15, RZ, P0 ;  /* 0x000000ff0f087207 */ /* 0x000fe20000000000 */
[----:B------:R-:W-:Y:S01]  /*1730*/  FADD R9, R24, R9 ;  /* 0x0000000918097221 */ /* 0x000fe20000000000 */
[----:B------:R-:W-:Y:S01]  /*1740*/  FADD R13, R16, R13 ;  /* 0x0000000d100d7221 */ /* 0x000fe20000000000 */
[----:B------:R-:W-:-:S02]  /*1750*/  FADD R14, R23, R14 ;  /* 0x0000000e170e7221 */ /* 0x000fc40000000000 */
[----:B------:R-:W-:Y:S01]  /*1760*/  FADD R8, R25, R8 ;  /* 0x0000000819087221 */ /* 0x000fe20000000000 */
[----:B------:R-:W-:Y:S01]  /*1770*/  @P3 FMUL R9, R9, 0.25 ;  /* 0x3e80000009093820 */ /* 0x000fe20000400000 */
[----:B------:R-:W-:Y:S01]  /*1780*/  @P3 FMUL R13, R13, 0.25 ;  /* 0x3e8000000d0d3820 */ /* 0x000fe20000400000 */
[----:B------:R-:W-:Y:S01]  /*1790*/  @P3 FMUL R14, R14, 0.25 ;  /* 0x3e8000000e0e3820 */ /* 0x000fe20000400000 */
[----:B------:R-:W-:Y:S01]  /*17a0*/  @P3 FMUL R8, R8, 0.25 ;  /* 0x3e80000008083820 */ /* 0x000fe20000400000 */
[----:B------:R-:W-:Y:S01]  /*17b0*/  @!P2 FMUL R9, R9, 16777216 ;  /* 0x4b8000000909a820 */ /* 0x000fe20000400000 */
[----:B------:R-:W-:Y:S01]  /*17c0*/  @!P2 FMUL R13, R13, 16777216 ;  /* 0x4b8000000d0da820 */ /* 0x000fe20000400000 */
[----:B------:R-:W-:Y:S01]  /*17d0*/  @!P2 FMUL R14, R14, 16777216 ;  /* 0x4b8000000e0ea820 */ /* 0x000fe20000400000 */
[----:B------:R-:W-:Y:S01]  /*17e0*/  @!P2 FMUL R8, R8, 16777216 ;  /* 0x4b8000000808a820 */ /* 0x000fe20000400000 */
[C---:B----4-:R-:W-:Y:S01]  /*17f0*/  FMUL R12, R0.reuse, R9 ;  /* 0x00000009000c7220 */ /* 0x050fe20000400000 */
[C---:B------:R-:W-:Y:S01]  /*1800*/  FMUL R13, R0.reuse, R13 ;  /* 0x0000000d000d7220 */ /* 0x040fe20000400000 */
[C---:B------:R-:W-:Y:S01]  /*1810*/  FMUL R14, R0.reuse, R14 ;  /* 0x0000000e000e7220 */ /* 0x040fe20000400000 */
[----:B------:R-:W-:Y:S01]  /*1820*/  FMUL R15, R0, R8 ;  /* 0x00000008000f7220 */ /* 0x000fe20000400000 */
[----:B-1----:R-:W-:Y:S06]  /*1830*/  @P5 EXIT ;  /* 0x000000000000594d */ /* 0x002fec0003800000 */
[----:B------:R-:W-:Y:S01]  /*1840*/  STG.E.128 desc[UR4][R2.64+0x800], R12 ;  /* 0x0008000c02007986 */ /* 0x000fe2000c101d04 */
[----:B------:R-:W-:Y:S05]  /*1850*/  EXIT ;  /* 0x000000000000794d */ /* 0x000fea0003800000 */
.L_x_0:
[----:B------:R-:W-:-:S00]  /*1860*/  BRA `(.L_x_0) ;  /* 0xfffffffc00fc7947 */ /* 0x000fc0000383ffff */
[----:B------:R-:W-:-:S00]  /*1870*/  NOP ;  /* 0x0000000000007918 */ /* 0x000fc00000000000 */
        /* <DEDUP_REMOVED lines=8> */
.L_x_1:


//--------------------- .nv.constant0.triton_poi_fused_avg_pool2d_21 --------------------------
	.section	.nv.constant0.triton_poi_fused_avg_pool2d_21,"a",@progbits
	.sectionflags	@""
	.align	4
.nv.constant0.triton_poi_fused_avg_pool2d_21:
	.zero		548
